	.headerflags	@"EF_CUDA_TEXMODE_UNIFIED EF_CUDA_64BIT_ADDRESS EF_CUDA_ACCELERATORS EF_CUDA_SM90 EF_CUDA_VIRTUAL_SM(EF_CUDA_SM90)"
	.elftype	@"ET_EXEC"


//--------------------- .nv.info                  --------------------------
	.section	.nv.info,"",@"SHT_CUDA_INFO"
	.align	4


	//----- nvinfo : EIATTR_REGCOUNT
	.align		4
        /*0000*/ 	.byte	0x04, 0x2f
        /*0002*/ 	.short	(.L_3 - .L_2)
	.align		4
.L_2:
        /*0004*/ 	.word	index@(triton_poi_fused__native_batch_norm_legit_no_training_convolution_relu_21)
        /*0008*/ 	.word	0x00000016


	//----- nvinfo : EIATTR_MIN_STACK_SIZE
	.align		4
.L_3:
        /*000c*/ 	.byte	0x04, 0x12
        /*000e*/ 	.short	(.L_5 - .L_4)
	.align		4
.L_4:
        /*0010*/ 	.word	index@(triton_poi_fused__native_batch_norm_legit_no_training_convolution_relu_21)
        /*0014*/ 	.word	0x00000000


	//----- nvinfo : EIATTR_FRAME_SIZE
	.align		4
.L_5:
        /*0018*/ 	.byte	0x04, 0x11
        /*001a*/ 	.short	(.L_7 - .L_6)
	.align		4
.L_6:
        /*001c*/ 	.word	index@(triton_poi_fused__native_batch_norm_legit_no_training_convolution_relu_21)
        /*0020*/ 	.word	0x00000000


	//----- nvinfo : EIATTR_MIN_STACK_SIZE
	.align		4
.L_7:
        /*0024*/ 	.byte	0x04, 0x12
        /*0026*/ 	.short	(.L_9 - .L_8)
	.align		4
.L_8:
        /*0028*/ 	.word	index@(triton_poi_fused__native_batch_norm_legit_no_training_convolution_relu_21)
        /*002c*/ 	.word	0x00000000
.L_9:


//--------------------- .nv.info.triton_poi_fused__native_batch_norm_legit_no_training_convolution_relu_21 --------------------------
	.section	.nv.info.triton_poi_fused__native_batch_norm_legit_no_training_convolution_relu_21,"",@"SHT_CUDA_INFO"
	.sectionflags	@""
	.align	4


	//----- nvinfo : EIATTR_CUDA_API_VERSION
	.align		4
        /*0000*/ 	.byte	0x04, 0x37
        /*0002*/ 	.short	(.L_11 - .L_10)
.L_10:
        /*0004*/ 	.word	0x0000007c


	//----- nvinfo : EIATTR_KPARAM_INFO
	.align		4
.L_11:
        /*0008*/ 	.byte	0x04, 0x17
        /*000a*/ 	.short	(.L_13 - .L_12)
.L_12:
        /*000c*/ 	.word	0x00000000
        /*0010*/ 	.short	0x0007
        /*0012*/ 	.short	0x0038
        /*0014*/ 	.byte	0x00, 0xf0, 0x11, 0x00


	//----- nvinfo : EIATTR_KPARAM_INFO
	.align		4
.L_13:
        /*0018*/ 	.byte	0x04, 0x17
        /*001a*/ 	.short	(.L_15 - .L_14)
.L_14:
        /*001c*/ 	.word	0x00000000
        /*0020*/ 	.short	0x0006
        /*0022*/ 	.short	0x0030
        /*0024*/ 	.byte	0x00, 0xf4, 0x21, 0x00


	//----- nvinfo : EIATTR_KPARAM_INFO
	.align		4
.L_15:
        /*0028*/ 	.byte	0x04, 0x17
        /*002a*/ 	.short	(.L_17 - .L_16)
.L_16:
        /*002c*/ 	.word	0x00000000
        /*0030*/ 	.short	0x0005
        /*0032*/ 	.short	0x0028
        /*0034*/ 	.byte	0x00, 0xf4, 0x21, 0x00


	//----- nvinfo : EIATTR_KPARAM_INFO
	.align		4
.L_17:
        /*0038*/ 	.byte	0x04, 0x17
        /*003a*/ 	.short	(.L_19 - .L_18)
.L_18:
        /*003c*/ 	.word	0x00000000
        /*0040*/ 	.short	0x0004
        /*0042*/ 	.short	0x0020
        /*0044*/ 	.byte	0x00, 0xf4, 0x21, 0x00


	//----- nvinfo : EIATTR_KPARAM_INFO
	.align		4
.L_19:
        /*0048*/ 	.byte	0x04, 0x17
        /*004a*/ 	.short	(.L_21 - .L_20)
.L_20:
        /*004c*/ 	.word	0x00000000
        /*0050*/ 	.short	0x0003
        /*0052*/ 	.short	0x0018
        /*0054*/ 	.byte	0x00, 0xf4, 0x21, 0x00


	//----- nvinfo : EIATTR_KPARAM_INFO
	.align		4
.L_21:
        /*0058*/ 	.byte	0x04, 0x17
        /*005a*/ 	.short	(.L_23 - .L_22)
.L_22:
        /*005c*/ 	.word	0x00000000
        /*0060*/ 	.short	0x0002
        /*0062*/ 	.short	0x0010
        /*0064*/ 	.byte	0x00, 0xf4, 0x21, 0x00


	//----- nvinfo : EIATTR_KPARAM_INFO
	.align		4
.L_23:
        /*0068*/ 	.byte	0x04, 0x17
        /*006a*/ 	.short	(.L_25 - .L_24)
.L_24:
        /*006c*/ 	.word	0x00000000
        /*0070*/ 	.short	0x0001
        /*0072*/ 	.short	0x0008
        /*0074*/ 	.byte	0x00, 0xf4, 0x21, 0x00


	//----- nvinfo : EIATTR_KPARAM_INFO
	.align		4
.L_25:
        /*0078*/ 	.byte	0x04, 0x17
        /*007a*/ 	.short	(.L_27 - .L_26)
.L_26:
        /*007c*/ 	.word	0x00000000
        /*0080*/ 	.short	0x0000
        /*0082*/ 	.short	0x0000
        /*0084*/ 	.byte	0x00, 0xf4, 0x21, 0x00


	//----- nvinfo : EIATTR_SPARSE_MMA_MASK
	.align		4
.L_27:
        /*0088*/ 	.byte	0x03, 0x50
        /*008a*/ 	.short	0x0000


	//----- nvinfo : EIATTR_MAXREG_COUNT
	.align		4
        /*008c*/ 	.byte	0x03, 0x1b
        /*008e*/ 	.short	0x00ff


	//----- nvinfo : EIATTR_EXIT_INSTR_OFFSETS
	.align		4
        /*0090*/ 	.byte	0x04, 0x1c
        /*0092*/ 	.short	(.L_29 - .L_28)


	//   ....[0]....
.L_28:
        /*0094*/ 	.word	0x00000430


	//----- nvinfo : EIATTR_REQNTID
	.align		4
.L_29:
        /*0098*/ 	.byte	0x04, 0x10
        /*009a*/ 	.short	(.L_31 - .L_30)
.L_30:
        /*009c*/ 	.word	0x00000080
        /*00a0*/ 	.word	0x00000001
        /*00a4*/ 	.word	0x00000001


	//----- nvinfo : EIATTR_CBANK_PARAM_SIZE
	.align		4
.L_31:
        /*00a8*/ 	.byte	0x03, 0x19
        /*00aa*/ 	.short	0x003c


	//----- nvinfo : EIATTR_PARAM_CBANK
	.align		4
        /*00ac*/ 	.byte	0x04, 0x0a
        /*00ae*/ 	.short	(.L_33 - .L_32)
	.align		4
.L_32:
        /*00b0*/ 	.word	index@(.nv.constant0.triton_poi_fused__native_batch_norm_legit_no_training_convolution_relu_21)
        /*00b4*/ 	.short	0x0210
        /*00b6*/ 	.short	0x003c


	//----- nvinfo : EIATTR_SW_WAR
	.align		4
.L_33:
        /*00b8*/ 	.byte	0x04, 0x36
        /*00ba*/ 	.short	(.L_35 - .L_34)
.L_34:
        /*00bc*/ 	.word	0x00000008
.L_35:


//--------------------- .nv.callgraph             --------------------------
	.section	.nv.callgraph,"",@"SHT_CUDA_CALLGRAPH"
	.align	4
	.sectionentsize	8
	.align		4
        /*0000*/ 	.word	0x00000000
	.align		4
        /*0004*/ 	.word	0xffffffff
	.align		4
        /*0008*/ 	.word	0x00000000
	.align		4
        /*000c*/ 	.word	0xfffffffe
	.align		4
        /*0010*/ 	.word	0x00000000
	.align		4
        /*0014*/ 	.word	0xfffffffd
	.align		4
        /*0018*/ 	.word	0x00000000
	.align		4
        /*001c*/ 	.word	0xfffffffc


//--------------------- .nv.constant4             --------------------------
	.section	.nv.constant4,"a",@progbits
	.align	8
	.align		8
.nv.constant4:
        /*0000*/ 	.dword	_$_str
	.align		8
        /*0008*/ 	.dword	_$_str_$_2


//--------------------- .text.triton_poi_fused__native_batch_norm_legit_no_training_convolution_relu_21 --------------------------
	.section	.text.triton_poi_fused__native_batch_norm_legit_no_training_convolution_relu_21,"ax",@progbits
	.align	128
        .global         triton_poi_fused__native_batch_norm_legit_no_training_convolution_relu_21
        .type           triton_poi_fused__native_batch_norm_legit_no_training_convolution_relu_21,@function
        .size           triton_poi_fused__native_batch_norm_legit_no_training_convolution_relu_21,(.L_x_1 - triton_poi_fused__native_batch_norm_legit_no_training_convolution_relu_21)
        .other          triton_poi_fused__native_batch_norm_legit_no_training_convolution_relu_21,@"STO_CUDA_ENTRY STV_DEFAULT"
triton_poi_fused__native_batch_norm_legit_no_training_convolution_relu_21:
.text.triton_poi_fused__native_batch_norm_legit_no_training_convolution_relu_21:
[----:B------:R-:W-:Y:S01]  /*0000*/  LDC R1, c[0x0][0x28] ;  /* 0x00000a00ff017b82 */ /* 0x000fe20000000800 */
[----:B------:R-:W1:Y:S07]  /*0010*/  S2R R0, SR_TID.X ;  /* 0x0000000000007919 */ /* 0x000e6e0000002100 */
[----:B------:R-:W2:Y:S01]  /*0020*/  LDC.64 R6, c[0x0][0x228] ;  /* 0x00008a00ff067b82 */ /* 0x000ea20000000a00 */
[----:B------:R-:W-:Y:S01]  /*0030*/  ULDC.64 UR4, c[0x0][0x208] ;  /* 0x0000820000047ab9 */ /* 0x000fe20000000a00 */
[----:B------:R-:W3:Y:S06]  /*0040*/  S2R R5, SR_CTAID.X ;  /* 0x0000000000057919 */ /* 0x000eec0000002500 */
[----:B------:R-:W4:Y:S08]  /*0050*/  LDC.64 R12, c[0x0][0x218] ;  /* 0x00008600ff0c7b82 */ /* 0x000f300000000a00 */
[----:B------:R-:W5:Y:S08]  /*0060*/  LDC.64 R14, c[0x0][0x220] ;  /* 0x00008800ff0e7b82 */ /* 0x000f700000000a00 */
[----:B------:R-:W5:Y:S01]  /*0070*/  LDC.64 R10, c[0x0][0x238] ;  /* 0x00008e00ff0a7b82 */ /* 0x000f620000000a00 */
[----:B-1----:R-:W-:-:S07]  /*0080*/  SHF.L.U32 R0, R0, 0x1, RZ ;  /* 0x0000000100007819 */ /* 0x002fce00000006ff */
[----:B------:R-:W1:Y:S01]  /*0090*/  LDC.64 R16, c[0x0][0x230] ;  /* 0x00008c00ff107b82 */ /* 0x000e620000000a00 */
[----:B---3--:R-:W-:Y:S02]  /*00a0*/  SHF.R.S32.HI R3, RZ, 0x17, R5 ;  /* 0x00000017ff037819 */ /* 0x008fe40000011405 */
[----:B------:R-:W-:Y:S02]  /*00b0*/  LOP3.LUT R0, R0, 0xfe, RZ, 0xc0, !PT ;  /* 0x000000fe00007812 */ /* 0x000fe400078ec0ff */
[----:B------:R-:W-:Y:S02]  /*00c0*/  SGXT R3, R3, 0x1 ;  /* 0x000000010303781a */ /* 0x000fe40000000200 */
[----:B------:R-:W-:-:S04]  /*00d0*/  LEA R0, R5, R0, 0x8 ;  /* 0x0000000005007211 */ /* 0x000fc800078e40ff */
[----:B------:R-:W-:-:S04]  /*00e0*/  LEA.HI R3, R3, R0, RZ, 0x4 ;  /* 0x0000000003037211 */ /* 0x000fc800078f20ff */
[----:B------:R-:W-:-:S04]  /*00f0*/  LOP3.LUT R3, R3, 0xfffffff0, RZ, 0xc0, !PT ;  /* 0xfffffff003037812 */ /* 0x000fc800078ec0ff */
[----:B------:R-:W-:Y:S02]  /*0100*/  IADD3 R8, R0, -R3, RZ ;  /* 0x8000000300087210 */ /* 0x000fe40007ffe0ff */
[----:B------:R-:W3:Y:S03]  /*0110*/  LDC.64 R2, c[0x0][0x210] ;  /* 0x00008400ff027b82 */ /* 0x000ee60000000a00 */
[----:B--2---:R-:W-:-:S06]  /*0120*/  IMAD.WIDE R6, R8, 0x4, R6 ;  /* 0x0000000408067825 */ /* 0x004fcc00078e0206 */
[----:B------:R-:W2:Y:S01]  /*0130*/  LDG.E.EL.64 R6, desc[UR4][R6.64] ;  /* 0x0000000406067981 */ /* 0x000ea2000c2e1b00 */
[----:B----4-:R-:W-:-:S04]  /*0140*/  IMAD.WIDE R12, R8, 0x4, R12 ;  /* 0x00000004080c7825 */ /* 0x010fc800078e020c */
[C---:B-----5:R-:W-:Y:S02]  /*0150*/  IMAD.WIDE R14, R8.reuse, 0x4, R14 ;  /* 0x00000004080e7825 */ /* 0x060fe400078e020e */
[----:B------:R-:W4:Y:S02]  /*0160*/  LDG.E.EL.64 R12, desc[UR4][R12.64] ;  /* 0x000000040c0c7981 */ /* 0x000f24000c2e1b00 */
[----:B0-----:R-:W-:Y:S02]  /*0170*/  IMAD.WIDE R10, R8, 0x4, R10 ;  /* 0x00000004080a7825 */ /* 0x001fe400078e020a */
[----:B------:R-:W5:Y:S02]  /*0180*/  LDG.E.EL.64 R14, desc[UR4][R14.64] ;  /* 0x000000040e0e7981 */ /* 0x000f64000c2e1b00 */
[----:B---3--:R-:W-:Y:S02]  /*0190*/  IMAD.WIDE R2, R0, 0x4, R2 ;  /* 0x0000000400027825 */ /* 0x008fe400078e0202 */
[----:B------:R-:W3:Y:S04]  /*01a0*/  LDG.E.EL.64 R10, desc[UR4][R10.64] ;  /* 0x000000040a0a7981 */ /* 0x000ee8000c2e1b00 */
[----:B------:R-:W4:Y:S01]  /*01b0*/  LDG.E.64 R4, desc[UR4][R2.64] ;  /* 0x0000000402047981 */ /* 0x000f22000c1e1b00 */
[----:B-1----:R-:W-:-:S05]  /*01c0*/  IMAD.WIDE R16, R8, 0x4, R16 ;  /* 0x0000000408107825 */ /* 0x002fca00078e0210 */
[----:B------:R0:W3:Y:S02]  /*01d0*/  LDG.E.EL.64 R8, desc[UR4][R16.64] ;  /* 0x0000000410087981 */ /* 0x0000e4000c2e1b00 */
[----:B0-----:R-:W-:Y:S01]  /*01e0*/  HFMA2.MMA R16, -RZ, RZ, 1.625, 0 ;  /* 0x3e800000ff107435 */ /* 0x001fe200000001ff */
[----:B--2---:R-:W-:Y:S01]  /*01f0*/  FADD R6, R6, 0.0010000000474974513054 ;  /* 0x3a83126f06067421 */ /* 0x004fe20000000000 */
[----:B------:R-:W-:-:S03]  /*0200*/  FADD R7, R7, 0.0010000000474974513054 ;  /* 0x3a83126f07077421 */ /* 0x000fc60000000000 */
[----:B------:R-:W0:Y:S08]  /*0210*/  MUFU.SQRT R18, R6 ;  /* 0x0000000600127308 */ /* 0x000e300000002000 */
[----:B------:R1:W2:Y:S01]  /*0220*/  MUFU.SQRT R19, R7 ;  /* 0x0000000700137308 */ /* 0x0002a20000002000 */
[C---:B0-----:R-:W-:Y:S02]  /*0230*/  FSETP.GT.AND P0, PT, R18.reuse, 8.50705917302346158658e+37, PT ;  /* 0x7e8000001200780b */ /* 0x041fe40003f04000 */
[----:B------:R-:W-:Y:S01]  /*0240*/  FSETP.GEU.AND P2, PT, R18, 1.175494350822287508e-38, PT ;  /* 0x008000001200780b */ /* 0x000fe20003f4e000 */
[----:B-1----:R-:W0:Y:S01]  /*0250*/  LDC.64 R6, c[0x0][0x240] ;  /* 0x00009000ff067b82 */ /* 0x002e220000000a00 */
[----:B--2---:R-:W-:-:S02]  /*0260*/  FSETP.GT.AND P1, PT, R19, 8.50705917302346158658e+37, PT ;  /* 0x7e8000001300780b */ /* 0x004fc40003f24000 */
[----:B------:R-:W-:-:S07]  /*0270*/  FSETP.GEU.AND P3, PT, R19, 1.175494350822287508e-38, PT ;  /* 0x008000001300780b */ /* 0x000fce0003f6e000 */
[----:B------:R-:W-:-:S04]  /*0280*/  @P0 FMUL R18, R18, 0.25 ;  /* 0x3e80000012120820 */ /* 0x000fc80000400000 */
[----:B------:R-:W-:Y:S01]  /*0290*/  @!P2 FMUL R18, R18, 16777216 ;  /* 0x4b8000001212a820 */ /* 0x000fe20000400000 */
[----:B------:R-:W-:-:S04]  /*02a0*/  @P1 FMUL R19, R19, 0.25 ;  /* 0x3e80000013131820 */ /* 0x000fc80000400000 */
[----:B------:R-:W-:Y:S01]  /*02b0*/  @!P3 FMUL R19, R19, 16777216 ;  /* 0x4b8000001313b820 */ /* 0x000fe20000400000 */
[----:B------:R-:W1:Y:S01]  /*02c0*/  MUFU.RCP R18, R18 ;  /* 0x0000001200127308 */ /* 0x000e620000001000 */
[----:B------:R-:W-:-:S07]  /*02d0*/  FSEL R17, R16, 1, P0 ;  /* 0x3f80000010117808 */ /* 0x000fce0000000000 */
[----:B------:R-:W2:Y:S01]  /*02e0*/  MUFU.RCP R19, R19 ;  /* 0x0000001300137308 */ /* 0x000ea20000001000 */
[----:B------:R-:W-:Y:S01]  /*02f0*/  FSEL R16, R16, 1, P1 ;  /* 0x3f80000010107808 */ /* 0x000fe20000800000 */
[----:B------:R-:W-:Y:S01]  /*0300*/  @!P2 FMUL R17, R17, 16777216 ;  /* 0x4b8000001111a820 */ /* 0x000fe20000400000 */
[----:B----4-:R-:W-:Y:S01]  /*0310*/  FADD R4, R4, R12 ;  /* 0x0000000c04047221 */ /* 0x010fe20000000000 */
[----:B------:R-:W-:Y:S02]  /*0320*/  FADD R5, R5, R13 ;  /* 0x0000000d05057221 */ /* 0x000fe40000000000 */
[----:B------:R-:W-:Y:S01]  /*0330*/  @!P3 FMUL R16, R16, 16777216 ;  /* 0x4b8000001010b820 */ /* 0x000fe20000400000 */
[----:B-1----:R-:W-:Y:S01]  /*0340*/  FMUL R17, R18, R17 ;  /* 0x0000001112117220 */ /* 0x002fe20000400000 */
[----:B-----5:R-:W-:Y:S01]  /*0350*/  FADD R14, -R14, R4 ;  /* 0x000000040e0e7221 */ /* 0x020fe20000000100 */
[----:B------:R-:W-:Y:S01]  /*0360*/  FADD R15, -R15, R5 ;  /* 0x000000050f0f7221 */ /* 0x000fe20000000100 */
[----:B--2---:R-:W-:-:S02]  /*0370*/  FMUL R16, R19, R16 ;  /* 0x0000001013107220 */ /* 0x004fc40000400000 */
[----:B------:R-:W-:Y:S02]  /*0380*/  FMUL R17, R14, R17 ;  /* 0x000000110e117220 */ /* 0x000fe40000400000 */
[----:B------:R-:W-:Y:S02]  /*0390*/  FMUL R16, R15, R16 ;  /* 0x000000100f107220 */ /* 0x000fe40000400000 */
[----:B---3--:R-:W-:Y:S02]  /*03a0*/  FFMA R8, R8, R17, R10 ;  /* 0x0000001108087223 */ /* 0x008fe4000000000a */
[----:B------:R-:W-:-:S03]  /*03b0*/  FFMA R9, R9, R16, R11 ;  /* 0x0000001009097223 */ /* 0x000fc6000000000b */
[----:B------:R-:W-:Y:S02]  /*03c0*/  FSETP.GEU.AND P0, PT, R8, RZ, PT ;  /* 0x000000ff0800720b */ /* 0x000fe40003f0e000 */
[C---:B------:R-:W-:Y:S01]  /*03d0*/  FSETP.GEU.AND P1, PT, R9.reuse, RZ, PT ;  /* 0x000000ff0900720b */ /* 0x040fe20003f2e000 */
[----:B0-----:R-:W-:Y:S01]  /*03e0*/  IMAD.WIDE R6, R0, 0x4, R6 ;  /* 0x0000000400067825 */ /* 0x001fe200078e0206 */
[----:B------:R-:W-:Y:S02]  /*03f0*/  FSEL R8, R8, RZ, P0 ;  /* 0x000000ff08087208 */ /* 0x000fe40000000000 */
[----:B------:R-:W-:Y:S01]  /*0400*/  FSEL R9, R9, RZ, P1 ;  /* 0x000000ff09097208 */ /* 0x000fe20000800000 */
[----:B------:R-:W-:Y:S04]  /*0410*/  STG.E.64 desc[UR4][R2.64], R4 ;  /* 0x0000000402007986 */ /* 0x000fe8000c101b04 */
[----:B------:R-:W-:Y:S01]  /*0420*/  STG.E.64 desc[UR4][R6.64], R8 ;  /* 0x0000000806007986 */ /* 0x000fe2000c101b04 */
[----:B------:R-:W-:Y:S05]  /*0430*/  EXIT ;  /* 0x000000000000794d */ /* 0x000fea0003800000 */
.L_x_0:
[----:B------:R-:W-:-:S00]  /*0440*/  BRA `(.L_x_0) ;  /* 0xfffffffc00fc7947 */ /* 0x000fc0000383ffff */
[----:B------:R-:W-:-:S00]  /*0450*/  NOP ;  /* 0x0000000000007918 */ /* 0x000fc00000000000 */
        /* <DEDUP_REMOVED lines=10> */
.L_x_1:


//--------------------- .nv.global.init           --------------------------
	.section	.nv.global.init,"aw",@progbits
.nv.global.init:
	.type		_$_str,@object
	.size		_$_str,(_$_str_$_2 - _$_str)
_$_str:
        /*0000*/ 	.byte	0x5f, 0x5f, 0x43, 0x55, 0x44, 0x41, 0x5f, 0x46, 0x54, 0x5a, 0x00
	.type		_$_str_$_2,@object
	.size		_$_str_$_2,(.L_1 - _$_str_$_2)
_$_str_$_2:
        /*000b*/ 	.byte	0x5f, 0x5f, 0x43, 0x55, 0x44, 0x41, 0x5f, 0x50, 0x52, 0x45, 0x43, 0x5f, 0x53, 0x51, 0x52, 0x54
        /*001b*/ 	.byte	0x00
.L_1:


//--------------------- .nv.constant0.triton_poi_fused__native_batch_norm_legit_no_training_convolution_relu_21 --------------------------
	.section	.nv.constant0.triton_poi_fused__native_batch_norm_legit_no_training_convolution_relu_21,"a",@progbits
	.sectionflags	@""
	.align	4
.nv.constant0.triton_poi_fused__native_batch_norm_legit_no_training_convolution_relu_21:
	.zero		588
